	.headerflags	@"EF_CUDA_TEXMODE_UNIFIED EF_CUDA_64BIT_ADDRESS EF_CUDA_ACCELERATORS EF_CUDA_SM90 EF_CUDA_VIRTUAL_SM(EF_CUDA_SM90)"
	.elftype	@"ET_EXEC"


//--------------------- .nv.info                  --------------------------
	.section	.nv.info,"",@"SHT_CUDA_INFO"
	.align	4


	//----- nvinfo : EIATTR_REGCOUNT
	.align		4
        /*0000*/ 	.byte	0x04, 0x2f
        /*0002*/ 	.short	(.L_3 - .L_2)
	.align		4
.L_2:
        /*0004*/ 	.word	index@(triton_poi_fused__native_batch_norm_legit_no_training__prelu_kernel_22)
        /*0008*/ 	.word	0x00000020


	//----- nvinfo : EIATTR_MIN_STACK_SIZE
	.align		4
.L_3:
        /*000c*/ 	.byte	0x04, 0x12
        /*000e*/ 	.short	(.L_5 - .L_4)
	.align		4
.L_4:
        /*0010*/ 	.word	index@(triton_poi_fused__native_batch_norm_legit_no_training__prelu_kernel_22)
        /*0014*/ 	.word	0x00000000


	//----- nvinfo : EIATTR_FRAME_SIZE
	.align		4
.L_5:
        /*0018*/ 	.byte	0x04, 0x11
        /*001a*/ 	.short	(.L_7 - .L_6)
	.align		4
.L_6:
        /*001c*/ 	.word	index@(triton_poi_fused__native_batch_norm_legit_no_training__prelu_kernel_22)
        /*0020*/ 	.word	0x00000000


	//----- nvinfo : EIATTR_MIN_STACK_SIZE
	.align		4
.L_7:
        /*0024*/ 	.byte	0x04, 0x12
        /*0026*/ 	.short	(.L_9 - .L_8)
	.align		4
.L_8:
        /*0028*/ 	.word	index@(triton_poi_fused__native_batch_norm_legit_no_training__prelu_kernel_22)
        /*002c*/ 	.word	0x00000000
.L_9:


//--------------------- .nv.info.triton_poi_fused__native_batch_norm_legit_no_training__prelu_kernel_22 --------------------------
	.section	.nv.info.triton_poi_fused__native_batch_norm_legit_no_training__prelu_kernel_22,"",@"SHT_CUDA_INFO"
	.sectionflags	@""
	.align	4


	//----- nvinfo : EIATTR_CUDA_API_VERSION
	.align		4
        /*0000*/ 	.byte	0x04, 0x37
        /*0002*/ 	.short	(.L_11 - .L_10)
.L_10:
        /*0004*/ 	.word	0x0000007c


	//----- nvinfo : EIATTR_KPARAM_INFO
	.align		4
.L_11:
        /*0008*/ 	.byte	0x04, 0x17
        /*000a*/ 	.short	(.L_13 - .L_12)
.L_12:
        /*000c*/ 	.word	0x00000000
        /*0010*/ 	.short	0x0008
        /*0012*/ 	.short	0x003c
        /*0014*/ 	.byte	0x00, 0xf0, 0x11, 0x00


	//----- nvinfo : EIATTR_KPARAM_INFO
	.align		4
.L_13:
        /*0018*/ 	.byte	0x04, 0x17
        /*001a*/ 	.short	(.L_15 - .L_14)
.L_14:
        /*001c*/ 	.word	0x00000000
        /*0020*/ 	.short	0x0007
        /*0022*/ 	.short	0x0038
        /*0024*/ 	.byte	0x00, 0xf0, 0x11, 0x00


	//----- nvinfo : EIATTR_KPARAM_INFO
	.align		4
.L_15:
        /*0028*/ 	.byte	0x04, 0x17
        /*002a*/ 	.short	(.L_17 - .L_16)
.L_16:
        /*002c*/ 	.word	0x00000000
        /*0030*/ 	.short	0x0006
        /*0032*/ 	.short	0x0030
        /*0034*/ 	.byte	0x00, 0xf4, 0x21, 0x00


	//----- nvinfo : EIATTR_KPARAM_INFO
	.align		4
.L_17:
        /*0038*/ 	.byte	0x04, 0x17
        /*003a*/ 	.short	(.L_19 - .L_18)
.L_18:
        /*003c*/ 	.word	0x00000000
        /*0040*/ 	.short	0x0005
        /*0042*/ 	.short	0x0028
        /*0044*/ 	.byte	0x00, 0xf4, 0x21, 0x00


	//----- nvinfo : EIATTR_KPARAM_INFO
	.align		4
.L_19:
        /*0048*/ 	.byte	0x04, 0x17
        /*004a*/ 	.short	(.L_21 - .L_20)
.L_20:
        /*004c*/ 	.word	0x00000000
        /*0050*/ 	.short	0x0004
        /*0052*/ 	.short	0x0020
        /*0054*/ 	.byte	0x00, 0xf4, 0x21, 0x00


	//----- nvinfo : EIATTR_KPARAM_INFO
	.align		4
.L_21:
        /*0058*/ 	.byte	0x04, 0x17
        /*005a*/ 	.short	(.L_23 - .L_22)
.L_22:
        /*005c*/ 	.word	0x00000000
        /*0060*/ 	.short	0x0003
        /*0062*/ 	.short	0x0018
        /*0064*/ 	.byte	0x00, 0xf4, 0x21, 0x00


	//----- nvinfo : EIATTR_KPARAM_INFO
	.align		4
.L_23:
        /*0068*/ 	.byte	0x04, 0x17
        /*006a*/ 	.short	(.L_25 - .L_24)
.L_24:
        /*006c*/ 	.word	0x00000000
        /*0070*/ 	.short	0x0002
        /*0072*/ 	.short	0x0010
        /*0074*/ 	.byte	0x00, 0xf4, 0x21, 0x00


	//----- nvinfo : EIATTR_KPARAM_INFO
	.align		4
.L_25:
        /*0078*/ 	.byte	0x04, 0x17
        /*007a*/ 	.short	(.L_27 - .L_26)
.L_26:
        /*007c*/ 	.word	0x00000000
        /*0080*/ 	.short	0x0001
        /*0082*/ 	.short	0x0008
        /*0084*/ 	.byte	0x00, 0xf4, 0x21, 0x00


	//----- nvinfo : EIATTR_KPARAM_INFO
	.align		4
.L_27:
        /*0088*/ 	.byte	0x04, 0x17
        /*008a*/ 	.short	(.L_29 - .L_28)
.L_28:
        /*008c*/ 	.word	0x00000000
        /*0090*/ 	.short	0x0000
        /*0092*/ 	.short	0x0000
        /*0094*/ 	.byte	0x00, 0xf4, 0x21, 0x00


	//----- nvinfo : EIATTR_SPARSE_MMA_MASK
	.align		4
.L_29:
        /*0098*/ 	.byte	0x03, 0x50
        /*009a*/ 	.short	0x0000


	//----- nvinfo : EIATTR_MAXREG_COUNT
	.align		4
        /*009c*/ 	.byte	0x03, 0x1b
        /*009e*/ 	.short	0x00ff


	//----- nvinfo : EIATTR_EXIT_INSTR_OFFSETS
	.align		4
        /*00a0*/ 	.byte	0x04, 0x1c
        /*00a2*/ 	.short	(.L_31 - .L_30)


	//   ....[0]....
.L_30:
        /*00a4*/ 	.word	0x00000940


	//   ....[1]....
        /*00a8*/ 	.word	0x000009e0


	//----- nvinfo : EIATTR_REQNTID
	.align		4
.L_31:
        /*00ac*/ 	.byte	0x04, 0x10
        /*00ae*/ 	.short	(.L_33 - .L_32)
.L_32:
        /*00b0*/ 	.word	0x00000080
        /*00b4*/ 	.word	0x00000001
        /*00b8*/ 	.word	0x00000001


	//----- nvinfo : EIATTR_CBANK_PARAM_SIZE
	.align		4
.L_33:
        /*00bc*/ 	.byte	0x03, 0x19
        /*00be*/ 	.short	0x0040


	//----- nvinfo : EIATTR_PARAM_CBANK
	.align		4
        /*00c0*/ 	.byte	0x04, 0x0a
        /*00c2*/ 	.short	(.L_35 - .L_34)
	.align		4
.L_34:
        /*00c4*/ 	.word	index@(.nv.constant0.triton_poi_fused__native_batch_norm_legit_no_training__prelu_kernel_22)
        /*00c8*/ 	.short	0x0210
        /*00ca*/ 	.short	0x0040


	//----- nvinfo : EIATTR_SW_WAR
	.align		4
.L_35:
        /*00cc*/ 	.byte	0x04, 0x36
        /*00ce*/ 	.short	(.L_37 - .L_36)
.L_36:
        /*00d0*/ 	.word	0x00000008
.L_37:


//--------------------- .nv.callgraph             --------------------------
	.section	.nv.callgraph,"",@"SHT_CUDA_CALLGRAPH"
	.align	4
	.sectionentsize	8
	.align		4
        /*0000*/ 	.word	0x00000000
	.align		4
        /*0004*/ 	.word	0xffffffff
	.align		4
        /*0008*/ 	.word	0x00000000
	.align		4
        /*000c*/ 	.word	0xfffffffe
	.align		4
        /*0010*/ 	.word	0x00000000
	.align		4
        /*0014*/ 	.word	0xfffffffd
	.align		4
        /*0018*/ 	.word	0x00000000
	.align		4
        /*001c*/ 	.word	0xfffffffc


//--------------------- .nv.constant4             --------------------------
	.section	.nv.constant4,"a",@progbits
	.align	8
	.align		8
.nv.constant4:
        /*0000*/ 	.dword	_$_str
	.align		8
        /*0008*/ 	.dword	_$_str_$_2


//--------------------- .text.triton_poi_fused__native_batch_norm_legit_no_training__prelu_kernel_22 --------------------------
	.section	.text.triton_poi_fused__native_batch_norm_legit_no_training__prelu_kernel_22,"ax",@progbits
	.sectionflags	@"SHF_BARRIERS=1"
	.align	128
        .global         triton_poi_fused__native_batch_norm_legit_no_training__prelu_kernel_22
        .type           triton_poi_fused__native_batch_norm_legit_no_training__prelu_kernel_22,@function
        .size           triton_poi_fused__native_batch_norm_legit_no_training__prelu_kernel_22,(.L_x_1 - triton_poi_fused__native_batch_norm_legit_no_training__prelu_kernel_22)
        .other          triton_poi_fused__native_batch_norm_legit_no_training__prelu_kernel_22,@"STO_CUDA_ENTRY STV_DEFAULT"
triton_poi_fused__native_batch_norm_legit_no_training__prelu_kernel_22:
.text.triton_poi_fused__native_batch_norm_legit_no_training__prelu_kernel_22:
[----:B------:R-:W0:Y:S01]  /*0000*/  LDC R1, c[0x0][0x28] ;  /* 0x00000a00ff017b82 */ /* 0x000e220000000800 */
[----:B------:R-:W1:Y:S07]  /*0010*/  S2R R7, SR_CTAID.X ;  /* 0x0000000000077919 */ /* 0x000e6e0000002500 */
[----:B------:R-:W2:Y:S01]  /*0020*/  LDC.64 R4, c[0x0][0x220] ;  /* 0x00008800ff047b82 */ /* 0x000ea20000000a00 */
[----:B------:R-:W-:Y:S01]  /*0030*/  CS2R R22, SRZ ;  /* 0x0000000000167805 */ /* 0x000fe2000001ff00 */
[----:B------:R-:W-:Y:S01]  /*0040*/  ULDC.64 UR6, c[0x0][0x208] ;  /* 0x0000820000067ab9 */ /* 0x000fe20000000a00 */
[----:B------:R-:W3:Y:S01]  /*0050*/  S2R R0, SR_CTAID.Y ;  /* 0x0000000000007919 */ /* 0x000ee20000002600 */
[----:B------:R-:W4:Y:S04]  /*0060*/  S2R R8, SR_TID.X ;  /* 0x0000000000087919 */ /* 0x000f280000002100 */
[----:B------:R-:W5:Y:S08]  /*0070*/  LDC.64 R10, c[0x0][0x210] ;  /* 0x00008400ff0a7b82 */ /* 0x000f700000000a00 */
[----:B------:R-:W5:Y:S01]  /*0080*/  LDC.64 R26, c[0x0][0x218] ;  /* 0x00008600ff1a7b82 */ /* 0x000f620000000a00 */
[----:B------:R-:W-:-:S07]  /*0090*/  HFMA2.MMA R6, -RZ, RZ, 0, 0 ;  /* 0x00000000ff067435 */ /* 0x000fce00000001ff */
[----:B------:R-:W5:Y:S01]  /*00a0*/  LDC.64 R18, c[0x0][0x228] ;  /* 0x00008a00ff127b82 */ /* 0x000f620000000a00 */
[C---:B-1----:R-:W-:Y:S01]  /*00b0*/  ISETP.GE.AND P0, PT, R7.reuse, 0x83, PT ;  /* 0x000000830700780c */ /* 0x042fe20003f06270 */
[----:B--2---:R-:W-:-:S06]  /*00c0*/  IMAD.WIDE R4, R7, 0x4, R4 ;  /* 0x0000000407047825 */ /* 0x004fcc00078e0204 */
[----:B------:R-:W1:Y:S06]  /*00d0*/  LDC.64 R12, c[0x0][0x230] ;  /* 0x00008c00ff0c7b82 */ /* 0x000e6c0000000a00 */
[----:B------:R2:W5:Y:S01]  /*00e0*/  @!P0 LDG.E.EL R22, desc[UR6][R4.64] ;  /* 0x0000000604168981 */ /* 0x000562000c2e1900 */
[----:B---3--:R-:W-:-:S04]  /*00f0*/  SHF.L.U32 R21, R0, 0xa, RZ ;  /* 0x0000000a00157819 */ /* 0x008fc800000006ff */
[----:B----4-:R-:W-:-:S04]  /*0100*/  LOP3.LUT R24, R21, 0x7f, R8, 0xf8, !PT ;  /* 0x0000007f15187812 */ /* 0x010fc800078ef808 */
[C---:B------:R-:W-:Y:S01]  /*0110*/  LOP3.LUT R14, R24.reuse, 0x80, RZ, 0xfc, !PT ;  /* 0x00000080180e7812 */ /* 0x040fe200078efcff */
[C---:B------:R-:W-:Y:S01]  /*0120*/  IMAD R3, R24.reuse, 0x83, R7 ;  /* 0x0000008318037824 */ /* 0x040fe200078e0207 */
[----:B--2---:R-:W-:-:S03]  /*0130*/  LOP3.LUT R4, R24, 0x100, RZ, 0xfc, !PT ;  /* 0x0000010018047812 */ /* 0x004fc600078efcff */
[----:B-----5:R-:W-:Y:S01]  /*0140*/  IMAD.WIDE R2, R3, 0x4, R10 ;  /* 0x0000000403027825 */ /* 0x020fe200078e020a */
[----:B------:R-:W-:-:S03]  /*0150*/  HFMA2.MMA R5, -RZ, RZ, 0, 0 ;  /* 0x00000000ff057435 */ /* 0x000fc600000001ff */
[--C-:B------:R-:W-:Y:S01]  /*0160*/  IMAD R17, R14, 0x83, R7.reuse ;  /* 0x000000830e117824 */ /* 0x100fe200078e0207 */
[----:B------:R2:W3:Y:S01]  /*0170*/  @!P0 LDG.E.EL R6, desc[UR6][R2.64] ;  /* 0x0000000602068981 */ /* 0x0004e2000c2e1900 */
[----:B------:R-:W-:Y:S01]  /*0180*/  IMAD R29, R4, 0x83, R7 ;  /* 0x00000083041d7824 */ /* 0x000fe200078e0207 */
[----:B------:R-:W-:Y:S01]  /*0190*/  LOP3.LUT R4, R24, 0x180, RZ, 0xfc, !PT ;  /* 0x0000018018047812 */ /* 0x000fe200078efcff */
[----:B------:R-:W-:Y:S01]  /*01a0*/  IMAD.WIDE R16, R17, 0x4, R10 ;  /* 0x0000000411107825 */ /* 0x000fe200078e020a */
[----:B------:R-:W-:Y:S01]  /*01b0*/  MOV R20, RZ ;  /* 0x000000ff00147202 */ /* 0x000fe20000000f00 */
[----:B------:R-:W4:Y:S02]  /*01c0*/  LDC.64 R14, c[0x0][0x238] ;  /* 0x00008e00ff0e7b82 */ /* 0x000f240000000a00 */
[----:B------:R-:W-:Y:S02]  /*01d0*/  IMAD R9, R4, 0x83, R7 ;  /* 0x0000008304097824 */ /* 0x000fe400078e0207 */
[----:B0-----:R-:W-:Y:S01]  /*01e0*/  IMAD.WIDE R26, R7, 0x4, R26 ;  /* 0x00000004071a7825 */ /* 0x001fe200078e021a */
[----:B--2---:R-:W-:-:S02]  /*01f0*/  CS2R R2, SRZ ;  /* 0x0000000000027805 */ /* 0x004fc4000001ff00 */
[----:B------:R-:W-:Y:S01]  /*0200*/  MOV R4, RZ ;  /* 0x000000ff00047202 */ /* 0x000fe20000000f00 */
[----:B------:R-:W-:Y:S01]  /*0210*/  IMAD.WIDE R28, R29, 0x4, R10 ;  /* 0x000000041d1c7825 */ /* 0x000fe200078e020a */
[----:B------:R-:W3:Y:S04]  /*0220*/  @!P0 LDG.E.EL R5, desc[UR6][R26.64] ;  /* 0x000000061a058981 */ /* 0x000ee8000c2e1900 */
[----:B------:R0:W2:Y:S01]  /*0230*/  @!P0 LDG.E.EL R2, desc[UR6][R16.64] ;  /* 0x0000000610028981 */ /* 0x0000a2000c2e1900 */
[----:B------:R-:W-:-:S03]  /*0240*/  IMAD.WIDE R18, R7, 0x4, R18 ;  /* 0x0000000407127825 */ /* 0x000fc600078e0212 */
[----:B------:R5:W2:Y:S01]  /*0250*/  @!P0 LDG.E.EL R20, desc[UR6][R28.64] ;  /* 0x000000061c148981 */ /* 0x000aa2000c2e1900 */
[----:B-1----:R-:W-:-:S03]  /*0260*/  IMAD.WIDE R12, R7, 0x4, R12 ;  /* 0x00000004070c7825 */ /* 0x002fc600078e020c */
[----:B------:R-:W2:Y:S01]  /*0270*/  @!P0 LDG.E.EL R4, desc[UR6][R18.64] ;  /* 0x0000000612048981 */ /* 0x000ea2000c2e1900 */
[----:B0-----:R-:W-:Y:S01]  /*0280*/  IMAD.WIDE R16, R9, 0x4, R10 ;  /* 0x0000000409107825 */ /* 0x001fe200078e020a */
[----:B------:R-:W-:-:S04]  /*0290*/  HFMA2.MMA R9, -RZ, RZ, 0, 0 ;  /* 0x00000000ff097435 */ /* 0x000fc800000001ff */
[----:B------:R0:W2:Y:S06]  /*02a0*/  @!P0 LDG.E.EL R3, desc[UR6][R16.64] ;  /* 0x0000000610038981 */ /* 0x0000ac000c2e1900 */
[----:B------:R1:W2:Y:S01]  /*02b0*/  @!P0 LDG.E.EL R9, desc[UR6][R12.64] ;  /* 0x000000060c098981 */ /* 0x0002a2000c2e1900 */
[----:B----4-:R-:W-:-:S05]  /*02c0*/  IMAD.WIDE R14, R7, 0x4, R14 ;  /* 0x00000004070e7825 */ /* 0x010fca00078e020e */
[----:B------:R4:W2:Y:S01]  /*02d0*/  @!P0 LDG.E.EL R23, desc[UR6][R14.64] ;  /* 0x000000060e178981 */ /* 0x0008a2000c2e1900 */
[C---:B-----5:R-:W-:Y:S02]  /*02e0*/  LOP3.LUT R28, R24.reuse, 0x200, RZ, 0xfc, !PT ;  /* 0x00000200181c7812 */ /* 0x060fe400078efcff */
[C---:B------:R-:W-:Y:S02]  /*02f0*/  LOP3.LUT R25, R24.reuse, 0x280, RZ, 0xfc, !PT ;  /* 0x0000028018197812 */ /* 0x040fe400078efcff */
[C---:B------:R-:W-:Y:S02]  /*0300*/  LOP3.LUT R27, R24.reuse, 0x300, RZ, 0xfc, !PT ;  /* 0x00000300181b7812 */ /* 0x040fe400078efcff */
[----:B------:R-:W-:Y:S01]  /*0310*/  LOP3.LUT R24, R24, 0x380, RZ, 0xfc, !PT ;  /* 0x0000038018187812 */ /* 0x000fe200078efcff */
[--C-:B0-----:R-:W-:Y:S01]  /*0320*/  IMAD R17, R28, 0x83, R7.reuse ;  /* 0x000000831c117824 */ /* 0x101fe200078e0207 */
[----:B------:R-:W-:Y:S01]  /*0330*/  HFMA2.MMA R28, -RZ, RZ, 0, 0 ;  /* 0x00000000ff1c7435 */ /* 0x000fe200000001ff */
[----:B------:R-:W-:-:S02]  /*0340*/  IMAD R25, R25, 0x83, R7 ;  /* 0x0000008319197824 */ /* 0x000fc400078e0207 */
[--C-:B------:R-:W-:Y:S01]  /*0350*/  IMAD R19, R24, 0x83, R7.reuse ;  /* 0x0000008318137824 */ /* 0x100fe200078e0207 */
[----:B------:R-:W-:Y:S01]  /*0360*/  HFMA2.MMA R24, -RZ, RZ, 0, 0 ;  /* 0x00000000ff187435 */ /* 0x000fe200000001ff */
[----:B-1----:R-:W-:Y:S01]  /*0370*/  IMAD R13, R27, 0x83, R7 ;  /* 0x000000831b0d7824 */ /* 0x002fe200078e0207 */
[----:B------:R-:W-:Y:S01]  /*0380*/  MOV R26, RZ ;  /* 0x000000ff001a7202 */ /* 0x000fe20000000f00 */
[----:B------:R-:W-:Y:S01]  /*0390*/  IMAD.WIDE R16, R17, 0x4, R10 ;  /* 0x0000000411107825 */ /* 0x000fe200078e020a */
[----:B------:R-:W-:-:S03]  /*03a0*/  MOV R18, RZ ;  /* 0x000000ff00127202 */ /* 0x000fc60000000f00 */
[--C-:B----4-:R-:W-:Y:S01]  /*03b0*/  IMAD.WIDE R14, R25, 0x4, R10.reuse ;  /* 0x00000004190e7825 */ /* 0x110fe200078e020a */
[----:B------:R0:W4:Y:S03]  /*03c0*/  @!P0 LDG.E.EL R26, desc[UR6][R16.64] ;  /* 0x00000006101a8981 */ /* 0x000126000c2e1900 */
[--C-:B------:R-:W-:Y:S01]  /*03d0*/  IMAD.WIDE R12, R13, 0x4, R10.reuse ;  /* 0x000000040d0c7825 */ /* 0x100fe200078e020a */
[----:B------:R-:W5:Y:S03]  /*03e0*/  @!P0 LDG.E.EL R28, desc[UR6][R14.64] ;  /* 0x000000060e1c8981 */ /* 0x000f66000c2e1900 */
[----:B------:R-:W-:Y:S01]  /*03f0*/  IMAD.WIDE R10, R19, 0x4, R10 ;  /* 0x00000004130a7825 */ /* 0x000fe200078e020a */
[----:B------:R-:W4:Y:S04]  /*0400*/  @!P0 LDG.E.EL R18, desc[UR6][R12.64] ;  /* 0x000000060c128981 */ /* 0x000f28000c2e1900 */
[----:B------:R1:W5:Y:S01]  /*0410*/  @!P0 LDG.E.EL R24, desc[UR6][R10.64] ;  /* 0x000000060a188981 */ /* 0x000362000c2e1900 */
[----:B0-----:R-:W-:Y:S01]  /*0420*/  MOV R16, 0x3e800000 ;  /* 0x3e80000000107802 */ /* 0x001fe20000000f00 */
[----:B------:R-:W0:Y:S01]  /*0430*/  S2UR UR5, SR_CgaCtaId ;  /* 0x00000000000579c3 */ /* 0x000e220000008800 */
[----:B------:R-:W-:-:S02]  /*0440*/  UMOV UR4, 0x400 ;  /* 0x0000040000047882 */ /* 0x000fc40000000000 */
[----:B0-----:R-:W-:Y:S01]  /*0450*/  UPRMT UR4, UR5, 0x654, UR4 ;  /* 0x0000065405047896 */ /* 0x001fe20008000004 */
[----:B------:R-:W-:-:S04]  /*0460*/  FADD R22, R22, 9.9999997473787516356e-06 ;  /* 0x3727c5ac16167421 */ /* 0x000fc80000000000 */
[----:B------:R-:W0:Y:S02]  /*0470*/  MUFU.SQRT R19, R22 ;  /* 0x0000001600137308 */ /* 0x000e240000002000 */
[C---:B0-----:R-:W-:Y:S02]  /*0480*/  FSETP.GT.AND P1, PT, R19.reuse, 8.50705917302346158658e+37, PT ;  /* 0x7e8000001300780b */ /* 0x041fe40003f24000 */
[----:B------:R-:W-:-:S11]  /*0490*/  FSETP.GEU.AND P2, PT, R19, 1.175494350822287508e-38, PT ;  /* 0x008000001300780b */ /* 0x000fd60003f4e000 */
[----:B------:R-:W-:-:S04]  /*04a0*/  @P1 FMUL R19, R19, 0.25 ;  /* 0x3e80000013131820 */ /* 0x000fc80000400000 */
[----:B------:R-:W-:-:S06]  /*04b0*/  @!P2 FMUL R19, R19, 16777216 ;  /* 0x4b8000001313a820 */ /* 0x000fcc0000400000 */
[----:B------:R-:W0:Y:S01]  /*04c0*/  MUFU.RCP R19, R19 ;  /* 0x0000001300137308 */ /* 0x000e220000001000 */
[----:B-1----:R-:W-:Y:S01]  /*04d0*/  FSEL R10, R16, 1, P1 ;  /* 0x3f800000100a7808 */ /* 0x002fe20000800000 */
[----:B---3--:R-:W-:-:S04]  /*04e0*/  FADD R11, -R5, R6 ;  /* 0x00000006050b7221 */ /* 0x008fc80000000100 */
[----:B------:R-:W-:Y:S01]  /*04f0*/  @!P2 FMUL R10, R10, 16777216 ;  /* 0x4b8000000a0aa820 */ /* 0x000fe20000400000 */
[C---:B--2---:R-:W-:Y:S01]  /*0500*/  FADD R13, -R5.reuse, R2 ;  /* 0x00000002050d7221 */ /* 0x044fe20000000100 */
[C---:B------:R-:W-:Y:S01]  /*0510*/  FADD R15, -R5.reuse, R20 ;  /* 0x00000014050f7221 */ /* 0x040fe20000000100 */
[----:B------:R-:W-:Y:S01]  /*0520*/  FADD R3, -R5, R3 ;  /* 0x0000000305037221 */ /* 0x000fe20000000100 */
[----:B0-----:R-:W-:-:S04]  /*0530*/  FMUL R10, R19, R10 ;  /* 0x0000000a130a7220 */ /* 0x001fc80000400000 */
[C---:B------:R-:W-:Y:S01]  /*0540*/  FMUL R2, R10.reuse, R11 ;  /* 0x0000000b0a027220 */ /* 0x040fe20000400000 */
[C---:B------:R-:W-:Y:S01]  /*0550*/  FMUL R12, R10.reuse, R13 ;  /* 0x0000000d0a0c7220 */ /* 0x040fe20000400000 */
[----:B------:R-:W-:Y:S02]  /*0560*/  FMUL R6, R10, R15 ;  /* 0x0000000f0a067220 */ /* 0x000fe40000400000 */
[-CC-:B------:R-:W-:Y:S01]  /*0570*/  FFMA R11, R2, R4.reuse, R9.reuse ;  /* 0x00000004020b7223 */ /* 0x180fe20000000009 */
[----:B------:R-:W-:Y:S01]  /*0580*/  FMUL R2, R10, R3 ;  /* 0x000000030a027220 */ /* 0x000fe20000400000 */
[-CC-:B------:R-:W-:Y:S01]  /*0590*/  FFMA R16, R12, R4.reuse, R9.reuse ;  /* 0x000000040c107223 */ /* 0x180fe20000000009 */
[-CC-:B------:R-:W-:Y:S02]  /*05a0*/  FFMA R20, R6, R4.reuse, R9.reuse ;  /* 0x0000000406147223 */ /* 0x180fe40000000009 */
[----:B------:R-:W-:Y:S01]  /*05b0*/  FFMA R22, R2, R4, R9 ;  /* 0x0000000402167223 */ /* 0x000fe20000000009 */
[----:B------:R-:W-:-:S02]  /*05c0*/  FSETP.GT.AND P4, PT, R11, RZ, PT ;  /* 0x000000ff0b00720b */ /* 0x000fc40003f84000 */
[----:B------:R-:W-:Y:S02]  /*05d0*/  FSETP.GT.AND P3, PT, R16, RZ, PT ;  /* 0x000000ff1000720b */ /* 0x000fe40003f64000 */
[----:B------:R-:W-:Y:S02]  /*05e0*/  FSETP.GT.AND P2, PT, R20, RZ, PT ;  /* 0x000000ff1400720b */ /* 0x000fe40003f44000 */
[----:B------:R-:W-:Y:S02]  /*05f0*/  FSETP.GT.AND P1, PT, R22, RZ, PT ;  /* 0x000000ff1600720b */ /* 0x000fe40003f24000 */
[----:B------:R-:W-:-:S04]  /*0600*/  LOP3.LUT R6, R8, 0x7f, RZ, 0xc0, !PT ;  /* 0x0000007f08067812 */ /* 0x000fc800078ec0ff */
[----:B------:R-:W-:Y:S01]  /*0610*/  LEA R6, R6, UR4, 0x2 ;  /* 0x0000000406067c11 */ /* 0x000fe2000f8e10ff */
[-C--:B------:R-:W-:Y:S02]  /*0620*/  @!P4 FMUL R11, R11, R23.reuse ;  /* 0x000000170b0bc220 */ /* 0x080fe40000400000 */
[-C--:B------:R-:W-:Y:S02]  /*0630*/  @!P3 FMUL R16, R16, R23.reuse ;  /* 0x000000171010b220 */ /* 0x080fe40000400000 */
[-C--:B------:R-:W-:Y:S02]  /*0640*/  @!P2 FMUL R20, R20, R23.reuse ;  /* 0x000000171414a220 */ /* 0x080fe40000400000 */
[----:B------:R-:W-:Y:S01]  /*0650*/  @!P1 FMUL R22, R22, R23 ;  /* 0x0000001716169220 */ /* 0x000fe20000400000 */
[----:B------:R0:W-:Y:S04]  /*0660*/  STS [R6], R11 ;  /* 0x0000000b06007388 */ /* 0x0001e80000000800 */
[----:B------:R1:W-:Y:S04]  /*0670*/  STS [R6+0x200], R16 ;  /* 0x0002001006007388 */ /* 0x0003e80000000800 */
[----:B------:R-:W-:Y:S04]  /*0680*/  STS [R6+0x400], R20 ;  /* 0x0004001406007388 */ /* 0x000fe80000000800 */
[----:B------:R2:W-:Y:S01]  /*0690*/  STS [R6+0x600], R22 ;  /* 0x0006001606007388 */ /* 0x0005e20000000800 */
[----:B------:R-:W-:-:S04]  /*06a0*/  SHF.L.U32 R8, R8, 0x2, RZ ;  /* 0x0000000208087819 */ /* 0x000fc800000006ff */
[----:B------:R-:W-:Y:S01]  /*06b0*/  LOP3.LUT R8, R8, 0x1fc, RZ, 0xc0, !PT ;  /* 0x000001fc08087812 */ /* 0x000fe200078ec0ff */
[C---:B----4-:R-:W-:Y:S01]  /*06c0*/  FADD R3, -R5.reuse, R26 ;  /* 0x0000001a05037221 */ /* 0x050fe20000000100 */
[C---:B-----5:R-:W-:Y:S01]  /*06d0*/  FADD R19, -R5.reuse, R24 ;  /* 0x0000001805137221 */ /* 0x060fe20000000100 */
[C---:B------:R-:W-:Y:S01]  /*06e0*/  FADD R17, -R5.reuse, R18 ;  /* 0x0000001205117221 */ /* 0x040fe20000000100 */
[C---:B------:R-:W-:Y:S01]  /*06f0*/  LOP3.LUT R21, R8.reuse, R21, RZ, 0xfc, !PT ;  /* 0x0000001508157212 */ /* 0x040fe200078efcff */
[----:B0-----:R-:W-:Y:S01]  /*0700*/  FADD R11, -R5, R28 ;  /* 0x0000001c050b7221 */ /* 0x001fe20000000100 */
[----:B------:R-:W-:Y:S01]  /*0710*/  LEA R8, R8, UR4, 0x2 ;  /* 0x0000000408087c11 */ /* 0x000fe2000f8e10ff */
[----:B------:R-:W-:Y:S01]  /*0720*/  BAR.SYNC.DEFER_BLOCKING 0x0 ;  /* 0x0000000000007b1d */ /* 0x000fe20000010000 */
[C---:B-1----:R-:W-:Y:S01]  /*0730*/  FMUL R16, R10.reuse, R19 ;  /* 0x000000130a107220 */ /* 0x042fe20000400000 */
[C---:B------:R-:W-:Y:S01]  /*0740*/  FMUL R18, R10.reuse, R17 ;  /* 0x000000110a127220 */ /* 0x040fe20000400000 */
[C---:B--2---:R-:W-:Y:S01]  /*0750*/  FMUL R22, R10.reuse, R3 ;  /* 0x000000030a167220 */ /* 0x044fe20000400000 */
[----:B------:R-:W-:Y:S01]  /*0760*/  FMUL R20, R10, R11 ;  /* 0x0000000b0a147220 */ /* 0x000fe20000400000 */
[-CC-:B------:R-:W-:Y:S01]  /*0770*/  FFMA R16, R16, R4.reuse, R9.reuse ;  /* 0x0000000410107223 */ /* 0x180fe20000000009 */
[-CC-:B------:R-:W-:Y:S01]  /*0780*/  FFMA R18, R18, R4.reuse, R9.reuse ;  /* 0x0000000412127223 */ /* 0x180fe20000000009 */
[-CC-:B------:R-:W-:Y:S01]  /*0790*/  FFMA R22, R22, R4.reuse, R9.reuse ;  /* 0x0000000416167223 */ /* 0x180fe20000000009 */
[----:B------:R-:W-:-:S02]  /*07a0*/  FFMA R20, R20, R4, R9 ;  /* 0x0000000414147223 */ /* 0x000fc40000000009 */
[----:B------:R-:W-:Y:S02]  /*07b0*/  FSETP.GT.AND P1, PT, R16, RZ, PT ;  /* 0x000000ff1000720b */ /* 0x000fe40003f24000 */
[----:B------:R-:W-:Y:S02]  /*07c0*/  FSETP.GT.AND P4, PT, R22, RZ, PT ;  /* 0x000000ff1600720b */ /* 0x000fe40003f84000 */
[----:B------:R-:W-:Y:S02]  /*07d0*/  FSETP.GT.AND P2, PT, R18, RZ, PT ;  /* 0x000000ff1200720b */ /* 0x000fe40003f44000 */
[----:B------:R-:W-:Y:S01]  /*07e0*/  FSETP.GT.AND P3, PT, R20, RZ, PT ;  /* 0x000000ff1400720b */ /* 0x000fe20003f64000 */
[----:B------:R-:W0:Y:S01]  /*07f0*/  LDS.128 R12, [R8] ;  /* 0x00000000080c7984 */ /* 0x000e220000000c00 */
[----:B------:R-:W-:-:S07]  /*0800*/  SHF.R.S32.HI R2, RZ, 0x1f, R21 ;  /* 0x0000001fff027819 */ /* 0x000fce0000011415 */
[----:B------:R-:W-:Y:S01]  /*0810*/  @!P4 FMUL R22, R22, R23 ;  /* 0x000000171616c220 */ /* 0x000fe20000400000 */
[----:B------:R-:W-:Y:S01]  /*0820*/  BAR.SYNC.DEFER_BLOCKING 0x0 ;  /* 0x0000000000007b1d */ /* 0x000fe20000010000 */
[----:B------:R-:W-:Y:S01]  /*0830*/  LEA.HI R5, R2, R21, RZ, 0x8 ;  /* 0x0000001502057211 */ /* 0x000fe200078f40ff */
[-C--:B------:R-:W-:Y:S01]  /*0840*/  @!P2 FMUL R18, R18, R23.reuse ;  /* 0x000000171212a220 */ /* 0x080fe20000400000 */
[-C--:B------:R-:W-:Y:S01]  /*0850*/  @!P3 FMUL R20, R20, R23.reuse ;  /* 0x000000171414b220 */ /* 0x080fe20000400000 */
[----:B------:R-:W-:-:S04]  /*0860*/  @!P1 FMUL R16, R16, R23 ;  /* 0x0000001710109220 */ /* 0x000fc80000400000 */
[----:B------:R-:W1:Y:S01]  /*0870*/  LDC.64 R2, c[0x0][0x240] ;  /* 0x00009000ff027b82 */ /* 0x000e620000000a00 */
[----:B------:R-:W-:-:S04]  /*0880*/  LOP3.LUT R10, R5, 0xffffff00, RZ, 0xc0, !PT ;  /* 0xffffff00050a7812 */ /* 0x000fc800078ec0ff */
[----:B------:R-:W-:Y:S02]  /*0890*/  IADD3 R10, R21, -R10, RZ ;  /* 0x8000000a150a7210 */ /* 0x000fe40007ffe0ff */
[----:B------:R-:W-:Y:S01]  /*08a0*/  SHF.R.S32.HI R4, RZ, 0x8, R5 ;  /* 0x00000008ff047819 */ /* 0x000fe20000011405 */
[----:B------:R2:W-:Y:S04]  /*08b0*/  STS [R6], R22 ;  /* 0x0000001606007388 */ /* 0x0005e80000000800 */
[----:B------:R2:W-:Y:S04]  /*08c0*/  STS [R6+0x200], R20 ;  /* 0x0002001406007388 */ /* 0x0005e80000000800 */
[----:B------:R2:W-:Y:S04]  /*08d0*/  STS [R6+0x400], R18 ;  /* 0x0004001206007388 */ /* 0x0005e80000000800 */
[----:B------:R2:W-:Y:S01]  /*08e0*/  STS [R6+0x600], R16 ;  /* 0x0006001006007388 */ /* 0x0005e20000000800 */
[----:B------:R-:W-:-:S05]  /*08f0*/  LEA R9, R7, R10, 0x8 ;  /* 0x0000000a07097211 */ /* 0x000fca00078e40ff */
[----:B------:R-:W-:-:S04]  /*0900*/  IMAD R5, R4, 0x8300, R9 ;  /* 0x0000830004057824 */ /* 0x000fc800078e0209 */
[----:B-1----:R-:W-:Y:S01]  /*0910*/  IMAD.WIDE R4, R5, 0x4, R2 ;  /* 0x0000000405047825 */ /* 0x002fe200078e0202 */
[----:B------:R-:W-:Y:S06]  /*0920*/  BAR.SYNC.DEFER_BLOCKING 0x0 ;  /* 0x0000000000007b1d */ /* 0x000fec0000010000 */
[----:B0-----:R2:W-:Y:S01]  /*0930*/  @!P0 STG.E.128 desc[UR6][R4.64], R12 ;  /* 0x0000000c04008986 */ /* 0x0015e2000c101d06 */
[----:B------:R-:W-:Y:S05]  /*0940*/  @P0 EXIT ;  /* 0x000000000000094d */ /* 0x000fea0003800000 */
[----:B--2---:R-:W0:Y:S01]  /*0950*/  LDS.128 R4, [R8] ;  /* 0x0000000008047984 */ /* 0x004e220000000c00 */
[----:B------:R-:W-:-:S04]  /*0960*/  SHF.R.S32.HI R0, RZ, 0x15, R0 ;  /* 0x00000015ff007819 */ /* 0x000fc80000011400 */
[----:B------:R-:W-:-:S04]  /*0970*/  SGXT R0, R0, 0x1 ;  /* 0x000000010000781a */ /* 0x000fc80000000200 */
[----:B------:R-:W-:-:S04]  /*0980*/  LEA.HI R0, R0, R21, RZ, 0x8 ;  /* 0x0000001500007211 */ /* 0x000fc800078f40ff */
[----:B------:R-:W-:-:S04]  /*0990*/  IADD3 R0, R0, 0x200, RZ ;  /* 0x0000020000007810 */ /* 0x000fc80007ffe0ff */
[----:B------:R-:W-:-:S05]  /*09a0*/  SHF.R.S32.HI R0, RZ, 0x8, R0 ;  /* 0x00000008ff007819 */ /* 0x000fca0000011400 */
[----:B------:R-:W-:-:S04]  /*09b0*/  IMAD R9, R0, 0x8300, R9 ;  /* 0x0000830000097824 */ /* 0x000fc800078e0209 */
[----:B------:R-:W-:-:S05]  /*09c0*/  IMAD.WIDE R2, R9, 0x4, R2 ;  /* 0x0000000409027825 */ /* 0x000fca00078e0202 */
[----:B0-----:R-:W-:Y:S01]  /*09d0*/  STG.E.128 desc[UR6][R2.64], R4 ;  /* 0x0000000402007986 */ /* 0x001fe2000c101d06 */
[----:B------:R-:W-:Y:S05]  /*09e0*/  EXIT ;  /* 0x000000000000794d */ /* 0x000fea0003800000 */
.L_x_0:
[----:B------:R-:W-:-:S00]  /*09f0*/  BRA `(.L_x_0) ;  /* 0xfffffffc00fc7947 */ /* 0x000fc0000383ffff */
[----:B------:R-:W-:-:S00]  /*0a00*/  NOP ;  /* 0x0000000000007918 */ /* 0x000fc00000000000 */
[----:B------:R-:W-:-:S00]  /*0a10*/  NOP ;  /* 0x0000000000007918 */ /* 0x000fc00000000000 */
[----:B------:R-:W-:-:S00]  /*0a20*/  NOP ;  /* 0x0000000000007918 */ /* 0x000fc00000000000 */
[----:B------:R-:W-:-:S00]  /*0a30*/  NOP ;  /* 0x0000000000007918 */ /* 0x000fc00000000000 */
[----:B------:R-:W-:-:S00]  /*0a40*/  NOP ;  /* 0x0000000000007918 */ /* 0x000fc00000000000 */
[----:B------:R-:W-:-:S00]  /*0a50*/  NOP ;  /* 0x0000000000007918 */ /* 0x000fc00000000000 */
[----:B------:R-:W-:-:S00]  /*0a60*/  NOP ;  /* 0x0000000000007918 */ /* 0x000fc00000000000 */
[----:B------:R-:W-:-:S00]  /*0a70*/  NOP ;  /* 0x0000000000007918 */ /* 0x000fc00000000000 */
.L_x_1:


//--------------------- .nv.global.init           --------------------------
	.section	.nv.global.init,"aw",@progbits
.nv.global.init:
	.type		_$_str,@object
	.size		_$_str,(_$_str_$_2 - _$_str)
_$_str:
        /*0000*/ 	.byte	0x5f, 0x5f, 0x43, 0x55, 0x44, 0x41, 0x5f, 0x46, 0x54, 0x5a, 0x00
	.type		_$_str_$_2,@object
	.size		_$_str_$_2,(.L_1 - _$_str_$_2)
_$_str_$_2:
        /*000b*/ 	.byte	0x5f, 0x5f, 0x43, 0x55, 0x44, 0x41, 0x5f, 0x50, 0x52, 0x45, 0x43, 0x5f, 0x53, 0x51, 0x52, 0x54
        /*001b*/ 	.byte	0x00
.L_1:


//--------------------- .nv.shared.triton_poi_fused__native_batch_norm_legit_no_training__prelu_kernel_22 --------------------------
	.section	.nv.shared.triton_poi_fused__native_batch_norm_legit_no_training__prelu_kernel_22,"aw",@nobits
	.sectionflags	@""
	.align	16
	.zero		1024


//--------------------- .nv.constant0.triton_poi_fused__native_batch_norm_legit_no_training__prelu_kernel_22 --------------------------
	.section	.nv.constant0.triton_poi_fused__native_batch_norm_legit_no_training__prelu_kernel_22,"a",@progbits
	.sectionflags	@""
	.align	4
.nv.constant0.triton_poi_fused__native_batch_norm_legit_no_training__prelu_kernel_22:
	.zero		592
